//
// Generated by NVIDIA NVVM Compiler
//
// Compiler Build ID: CL-36424714
// Cuda compilation tools, release 13.0, V13.0.88
// Based on NVVM 20.0.0
//

.version 9.0
.target sm_100
.address_size 64

	// .globl	_Z13cudaMatrixAddPfS_S_ii

.visible .entry _Z13cudaMatrixAddPfS_S_ii(
	.param .u64 .ptr .align 1 _Z13cudaMatrixAddPfS_S_ii_param_0,
	.param .u64 .ptr .align 1 _Z13cudaMatrixAddPfS_S_ii_param_1,
	.param .u64 .ptr .align 1 _Z13cudaMatrixAddPfS_S_ii_param_2,
	.param .u32 _Z13cudaMatrixAddPfS_S_ii_param_3,
	.param .u32 _Z13cudaMatrixAddPfS_S_ii_param_4
)
{
	.reg .pred 	%p<4>;
	.reg .b32 	%r<14>;
	.reg .b32 	%f<4>;
	.reg .b64 	%rd<11>;

	ld.param.u64 	%rd1, [_Z13cudaMatrixAddPfS_S_ii_param_0];
	ld.param.u64 	%rd2, [_Z13cudaMatrixAddPfS_S_ii_param_1];
	ld.param.u64 	%rd3, [_Z13cudaMatrixAddPfS_S_ii_param_2];
	ld.param.u32 	%r4, [_Z13cudaMatrixAddPfS_S_ii_param_3];
	ld.param.u32 	%r5, [_Z13cudaMatrixAddPfS_S_ii_param_4];
	mov.u32 	%r6, %ctaid.x;
	mov.u32 	%r7, %ntid.x;
	mov.u32 	%r8, %tid.x;
	mad.lo.s32 	%r1, %r6, %r7, %r8;
	mov.u32 	%r9, %ctaid.y;
	mov.u32 	%r10, %ntid.y;
	mov.u32 	%r11, %tid.y;
	mad.lo.s32 	%r12, %r9, %r10, %r11;
	setp.ge.s32 	%p1, %r1, %r4;
	setp.ge.s32 	%p2, %r12, %r5;
	or.pred  	%p3, %p1, %p2;
	@%p3 bra 	$L__BB0_2;
	cvta.to.global.u64 	%rd4, %rd1;
	cvta.to.global.u64 	%rd5, %rd2;
	cvta.to.global.u64 	%rd6, %rd3;
	mad.lo.s32 	%r13, %r5, %r1, %r12;
	mul.wide.s32 	%rd7, %r13, 4;
	add.s64 	%rd8, %rd4, %rd7;
	ld.global.f32 	%f1, [%rd8];
	add.s64 	%rd9, %rd5, %rd7;
	ld.global.f32 	%f2, [%rd9];
	add.f32 	%f3, %f1, %f2;
	add.s64 	%rd10, %rd6, %rd7;
	st.global.f32 	[%rd10], %f3;
$L__BB0_2:
	ret;

}
	// .globl	_Z13cudaMatrixAddPfS_S_i
.visible .entry _Z13cudaMatrixAddPfS_S_i(
	.param .u64 .ptr .align 1 _Z13cudaMatrixAddPfS_S_i_param_0,
	.param .u64 .ptr .align 1 _Z13cudaMatrixAddPfS_S_i_param_1,
	.param .u64 .ptr .align 1 _Z13cudaMatrixAddPfS_S_i_param_2,
	.param .u32 _Z13cudaMatrixAddPfS_S_i_param_3
)
{
	.reg .pred 	%p<10>;
	.reg .b32 	%r<81>;
	.reg .b32 	%f<56>;
	.reg .b64 	%rd<48>;

	ld.param.u64 	%rd6, [_Z13cudaMatrixAddPfS_S_i_param_0];
	ld.param.u64 	%rd7, [_Z13cudaMatrixAddPfS_S_i_param_1];
	ld.param.u64 	%rd5, [_Z13cudaMatrixAddPfS_S_i_param_2];
	ld.param.u32 	%r44, [_Z13cudaMatrixAddPfS_S_i_param_3];
	cvta.to.global.u64 	%rd1, %rd7;
	cvta.to.global.u64 	%rd2, %rd6;
	mov.u32 	%r45, %ctaid.x;
	mov.u32 	%r46, %ntid.x;
	mov.u32 	%r47, %tid.x;
	mad.lo.s32 	%r1, %r45, %r46, %r47;
	mov.u32 	%r48, %ctaid.y;
	mov.u32 	%r49, %ntid.y;
	mul.lo.s32 	%r2, %r48, %r49;
	mov.u32 	%r3, %tid.y;
	add.s32 	%r50, %r2, %r3;
	max.s32 	%r51, %r1, %r50;
	setp.ge.s32 	%p1, %r51, %r44;
	@%p1 bra 	$L__BB1_12;
	cvta.to.global.u64 	%rd8, %rd5;
	mul.lo.s32 	%r5, %r44, %r1;
	add.s32 	%r53, %r5, %r50;
	mul.wide.s32 	%rd9, %r53, 4;
	add.s64 	%rd3, %rd8, %rd9;
	mov.b32 	%r79, 0;
	st.global.u32 	[%rd3], %r79;
	and.b32  	%r6, %r44, 7;
	setp.lt.u32 	%p2, %r44, 8;
	mov.f32 	%f53, 0f00000000;
	@%p2 bra 	$L__BB1_4;
	and.b32  	%r79, %r44, 2147483640;
	neg.s32 	%r77, %r79;
	add.s32 	%r54, %r3, %r44;
	add.s32 	%r76, %r54, %r2;
	shl.b32 	%r10, %r44, 3;
	shl.b32 	%r55, %r44, 1;
	add.s32 	%r75, %r50, %r55;
	mad.lo.s32 	%r74, %r44, 3, %r50;
	shl.b32 	%r56, %r44, 2;
	add.s32 	%r73, %r50, %r56;
	mad.lo.s32 	%r72, %r44, 5, %r50;
	mad.lo.s32 	%r71, %r44, 6, %r50;
	mad.lo.s32 	%r70, %r44, 7, %r50;
	add.s64 	%rd4, %rd2, 16;
	mov.f32 	%f53, 0f00000000;
	mov.u32 	%r68, %r5;
	mov.u32 	%r69, %r50;
$L__BB1_3:
	.pragma "nounroll";
	mul.wide.s32 	%rd10, %r68, 4;
	add.s64 	%rd11, %rd4, %rd10;
	ld.global.f32 	%f10, [%rd11+-16];
	mul.wide.u32 	%rd12, %r69, 4;
	add.s64 	%rd13, %rd1, %rd12;
	ld.global.f32 	%f11, [%rd13];
	fma.rn.f32 	%f12, %f10, %f11, %f53;
	st.global.f32 	[%rd3], %f12;
	ld.global.f32 	%f13, [%rd11+-12];
	mul.wide.u32 	%rd14, %r76, 4;
	add.s64 	%rd15, %rd1, %rd14;
	ld.global.f32 	%f14, [%rd15];
	fma.rn.f32 	%f15, %f13, %f14, %f12;
	st.global.f32 	[%rd3], %f15;
	ld.global.f32 	%f16, [%rd11+-8];
	mul.wide.u32 	%rd16, %r75, 4;
	add.s64 	%rd17, %rd1, %rd16;
	ld.global.f32 	%f17, [%rd17];
	fma.rn.f32 	%f18, %f16, %f17, %f15;
	st.global.f32 	[%rd3], %f18;
	ld.global.f32 	%f19, [%rd11+-4];
	mul.wide.u32 	%rd18, %r74, 4;
	add.s64 	%rd19, %rd1, %rd18;
	ld.global.f32 	%f20, [%rd19];
	fma.rn.f32 	%f21, %f19, %f20, %f18;
	st.global.f32 	[%rd3], %f21;
	ld.global.f32 	%f22, [%rd11];
	mul.wide.u32 	%rd20, %r73, 4;
	add.s64 	%rd21, %rd1, %rd20;
	ld.global.f32 	%f23, [%rd21];
	fma.rn.f32 	%f24, %f22, %f23, %f21;
	st.global.f32 	[%rd3], %f24;
	ld.global.f32 	%f25, [%rd11+4];
	mul.wide.u32 	%rd22, %r72, 4;
	add.s64 	%rd23, %rd1, %rd22;
	ld.global.f32 	%f26, [%rd23];
	fma.rn.f32 	%f27, %f25, %f26, %f24;
	st.global.f32 	[%rd3], %f27;
	ld.global.f32 	%f28, [%rd11+8];
	mul.wide.u32 	%rd24, %r71, 4;
	add.s64 	%rd25, %rd1, %rd24;
	ld.global.f32 	%f29, [%rd25];
	fma.rn.f32 	%f30, %f28, %f29, %f27;
	st.global.f32 	[%rd3], %f30;
	ld.global.f32 	%f31, [%rd11+12];
	mul.wide.u32 	%rd26, %r70, 4;
	add.s64 	%rd27, %rd1, %rd26;
	ld.global.f32 	%f32, [%rd27];
	fma.rn.f32 	%f53, %f31, %f32, %f30;
	st.global.f32 	[%rd3], %f53;
	add.s32 	%r77, %r77, 8;
	add.s32 	%r76, %r76, %r10;
	add.s32 	%r75, %r75, %r10;
	add.s32 	%r74, %r74, %r10;
	add.s32 	%r73, %r73, %r10;
	add.s32 	%r72, %r72, %r10;
	add.s32 	%r71, %r71, %r10;
	add.s32 	%r70, %r70, %r10;
	add.s32 	%r69, %r69, %r10;
	add.s32 	%r68, %r68, 8;
	setp.ne.s32 	%p3, %r77, 0;
	@%p3 bra 	$L__BB1_3;
$L__BB1_4:
	setp.eq.s32 	%p4, %r6, 0;
	@%p4 bra 	$L__BB1_12;
	and.b32  	%r38, %r44, 3;
	setp.lt.u32 	%p5, %r6, 4;
	@%p5 bra 	$L__BB1_7;
	add.s32 	%r57, %r79, %r5;
	mul.wide.s32 	%rd28, %r57, 4;
	add.s64 	%rd29, %rd2, %rd28;
	ld.global.f32 	%f33, [%rd29];
	mad.lo.s32 	%r58, %r79, %r44, %r50;
	mul.wide.u32 	%rd30, %r58, 4;
	add.s64 	%rd31, %rd1, %rd30;
	ld.global.f32 	%f34, [%rd31];
	fma.rn.f32 	%f35, %f33, %f34, %f53;
	st.global.f32 	[%rd3], %f35;
	ld.global.f32 	%f36, [%rd29+4];
	add.s32 	%r59, %r58, %r44;
	mul.wide.u32 	%rd32, %r59, 4;
	add.s64 	%rd33, %rd1, %rd32;
	ld.global.f32 	%f37, [%rd33];
	fma.rn.f32 	%f38, %f36, %f37, %f35;
	st.global.f32 	[%rd3], %f38;
	ld.global.f32 	%f39, [%rd29+8];
	add.s32 	%r60, %r59, %r44;
	mul.wide.u32 	%rd34, %r60, 4;
	add.s64 	%rd35, %rd1, %rd34;
	ld.global.f32 	%f40, [%rd35];
	fma.rn.f32 	%f41, %f39, %f40, %f38;
	st.global.f32 	[%rd3], %f41;
	ld.global.f32 	%f42, [%rd29+12];
	add.s32 	%r61, %r60, %r44;
	mul.wide.u32 	%rd36, %r61, 4;
	add.s64 	%rd37, %rd1, %rd36;
	ld.global.f32 	%f43, [%rd37];
	fma.rn.f32 	%f53, %f42, %f43, %f41;
	st.global.f32 	[%rd3], %f53;
	add.s32 	%r79, %r79, 4;
$L__BB1_7:
	setp.eq.s32 	%p6, %r38, 0;
	@%p6 bra 	$L__BB1_12;
	setp.eq.s32 	%p7, %r38, 1;
	@%p7 bra 	$L__BB1_10;
	add.s32 	%r62, %r79, %r5;
	mul.wide.s32 	%rd38, %r62, 4;
	add.s64 	%rd39, %rd2, %rd38;
	ld.global.f32 	%f44, [%rd39];
	mad.lo.s32 	%r63, %r79, %r44, %r50;
	mul.wide.u32 	%rd40, %r63, 4;
	add.s64 	%rd41, %rd1, %rd40;
	ld.global.f32 	%f45, [%rd41];
	fma.rn.f32 	%f46, %f44, %f45, %f53;
	st.global.f32 	[%rd3], %f46;
	ld.global.f32 	%f47, [%rd39+4];
	add.s32 	%r64, %r63, %r44;
	mul.wide.u32 	%rd42, %r64, 4;
	add.s64 	%rd43, %rd1, %rd42;
	ld.global.f32 	%f48, [%rd43];
	fma.rn.f32 	%f53, %f47, %f48, %f46;
	st.global.f32 	[%rd3], %f53;
	add.s32 	%r79, %r79, 2;
$L__BB1_10:
	and.b32  	%r65, %r44, 1;
	setp.eq.b32 	%p8, %r65, 1;
	not.pred 	%p9, %p8;
	@%p9 bra 	$L__BB1_12;
	add.s32 	%r66, %r79, %r5;
	mul.wide.s32 	%rd44, %r66, 4;
	add.s64 	%rd45, %rd2, %rd44;
	ld.global.f32 	%f49, [%rd45];
	mad.lo.s32 	%r67, %r79, %r44, %r50;
	mul.wide.u32 	%rd46, %r67, 4;
	add.s64 	%rd47, %rd1, %rd46;
	ld.global.f32 	%f50, [%rd47];
	fma.rn.f32 	%f51, %f49, %f50, %f53;
	st.global.f32 	[%rd3], %f51;
$L__BB1_12:
	ret;

}


// ===== COMPILED SASS (sm_100) =====

	.target	sm_100

	.elftype	@"ET_EXEC"


//--------------------- .note.nv.tkinfo           --------------------------
	.section	.note.nv.tkinfo,"",@"SHT_NOTE"
	.sectionflags	@"SHF_NOTE_NV_TKINFO"
	.tkinfo
        /*0018*/ 	.word	0x00000002
        /*0030*/ 	.string	""
        /*0030*/ 	.string	"ptxas"
        /*0030*/ 	.string	"Cuda compilation tools, release 13.0, V13.0.88"
        /*0030*/ 	.string	"Build cuda_13.0.r13.0/compiler.36424714_0"
        /*0030*/ 	.string	"-arch sm_100 -m 64 "



//--------------------- .note.nv.cuinfo           --------------------------
	.section	.note.nv.cuinfo,"",@"SHT_NOTE"
	.sectionflags	@"SHF_NOTE_NV_CUINFO"
        /*0018*/ 	.short	0x0002
        /*001a*/ 	.short	0x0064
        /*001c*/ 	.short	0x0082
	.zero		2


//--------------------- .nv.info                  --------------------------
	.section	.nv.info,"",@"SHT_CUDA_INFO"
	.align	4


	//----- nvinfo : EIATTR_REGCOUNT
	.align		4
        /*0000*/ 	.byte	0x04, 0x2f
        /*0002*/ 	.short	(.L_1 - .L_0)
	.align		4
.L_0:
        /*0004*/ 	.word	index@(_Z13cudaMatrixAddPfS_S_ii)
        /*0008*/ 	.word	0x0000000c


	//----- nvinfo : EIATTR_FRAME_SIZE
	.align		4
.L_1:
        /*000c*/ 	.byte	0x04, 0x11
        /*000e*/ 	.short	(.L_3 - .L_2)
	.align		4
.L_2:
        /*0010*/ 	.word	index@(_Z13cudaMatrixAddPfS_S_ii)
        /*0014*/ 	.word	0x00000000


	//----- nvinfo : EIATTR_REGCOUNT
	.align		4
.L_3:
        /*0018*/ 	.byte	0x04, 0x2f
        /*001a*/ 	.short	(.L_5 - .L_4)
	.align		4
.L_4:
        /*001c*/ 	.word	index@(_Z13cudaMatrixAddPfS_S_i)
        /*0020*/ 	.word	0x00000020


	//----- nvinfo : EIATTR_FRAME_SIZE
	.align		4
.L_5:
        /*0024*/ 	.byte	0x04, 0x11
        /*0026*/ 	.short	(.L_7 - .L_6)
	.align		4
.L_6:
        /*0028*/ 	.word	index@(_Z13cudaMatrixAddPfS_S_i)
        /*002c*/ 	.word	0x00000000


	//----- nvinfo : EIATTR_MIN_STACK_SIZE
	.align		4
.L_7:
        /*0030*/ 	.byte	0x04, 0x12
        /*0032*/ 	.short	(.L_9 - .L_8)
	.align		4
.L_8:
        /*0034*/ 	.word	index@(_Z13cudaMatrixAddPfS_S_i)
        /*0038*/ 	.word	0x00000000


	//----- nvinfo : EIATTR_MIN_STACK_SIZE
	.align		4
.L_9:
        /*003c*/ 	.byte	0x04, 0x12
        /*003e*/ 	.short	(.L_11 - .L_10)
	.align		4
.L_10:
        /*0040*/ 	.word	index@(_Z13cudaMatrixAddPfS_S_ii)
        /*0044*/ 	.word	0x00000000
.L_11:


//--------------------- .nv.compat                --------------------------
	.section	.nv.compat,"",@"SHT_CUDA_COMPAT_INFO"
	.align	4
        /*0000*/ 	.byte	0x02, 0x09, 0x00, 0x00, 0x02, 0x02, 0x01, 0x00, 0x02, 0x05, 0x05, 0x00, 0x03, 0x07, 0x01, 0x01
        /*0010*/ 	.byte	0x02, 0x03, 0x00, 0x00, 0x02, 0x06, 0x01, 0x00, 0x04, 0x0b, 0x08, 0x00, 0x09, 0x00, 0x00, 0x00
        /*0020*/ 	.byte	0x00, 0x00, 0x00, 0x00


//--------------------- .nv.info._Z13cudaMatrixAddPfS_S_i --------------------------
	.section	.nv.info._Z13cudaMatrixAddPfS_S_i,"",@"SHT_CUDA_INFO"
	.sectionflags	@""
	.align	4


	//----- nvinfo : EIATTR_CUDA_API_VERSION
	.align		4
        /*0000*/ 	.byte	0x04, 0x37
        /*0002*/ 	.short	(.L_13 - .L_12)
.L_12:
        /*0004*/ 	.word	0x00000082


	//----- nvinfo : EIATTR_KPARAM_INFO
	.align		4
.L_13:
        /*0008*/ 	.byte	0x04, 0x17
        /*000a*/ 	.short	(.L_15 - .L_14)
.L_14:
        /*000c*/ 	.word	0x00000000
        /*0010*/ 	.short	0x0003
        /*0012*/ 	.short	0x0018
        /*0014*/ 	.byte	0x00, 0xf0, 0x11, 0x00


	//----- nvinfo : EIATTR_KPARAM_INFO
	.align		4
.L_15:
        /*0018*/ 	.byte	0x04, 0x17
        /*001a*/ 	.short	(.L_17 - .L_16)
.L_16:
        /*001c*/ 	.word	0x00000000
        /*0020*/ 	.short	0x0002
        /*0022*/ 	.short	0x0010
        /*0024*/ 	.byte	0x00, 0xf5, 0x21, 0x00


	//----- nvinfo : EIATTR_KPARAM_INFO
	.align		4
.L_17:
        /*0028*/ 	.byte	0x04, 0x17
        /*002a*/ 	.short	(.L_19 - .L_18)
.L_18:
        /*002c*/ 	.word	0x00000000
        /*0030*/ 	.short	0x0001
        /*0032*/ 	.short	0x0008
        /*0034*/ 	.byte	0x00, 0xf5, 0x21, 0x00


	//----- nvinfo : EIATTR_KPARAM_INFO
	.align		4
.L_19:
        /*0038*/ 	.byte	0x04, 0x17
        /*003a*/ 	.short	(.L_21 - .L_20)
.L_20:
        /*003c*/ 	.word	0x00000000
        /*0040*/ 	.short	0x0000
        /*0042*/ 	.short	0x0000
        /*0044*/ 	.byte	0x00, 0xf5, 0x21, 0x00


	//----- nvinfo : EIATTR_SPARSE_MMA_MASK
	.align		4
.L_21:
        /*0048*/ 	.byte	0x03, 0x50
        /*004a*/ 	.short	0x0000


	//----- nvinfo : EIATTR_MAXREG_COUNT
	.align		4
        /*004c*/ 	.byte	0x03, 0x1b
        /*004e*/ 	.short	0x00ff


	//----- nvinfo : EIATTR_MERCURY_ISA_VERSION
	.align		4
        /*0050*/ 	.byte	0x03, 0x5f
        /*0052*/ 	.short	0x0101


	//----- nvinfo : EIATTR_VRC_CTA_INIT_COUNT
	.align		4
        /*0054*/ 	.byte	0x02, 0x4a
	.zero		1
	.zero		1


	//----- nvinfo : EIATTR_EXIT_INSTR_OFFSETS
	.align		4
        /*0058*/ 	.byte	0x04, 0x1c
        /*005a*/ 	.short	(.L_23 - .L_22)


	//   ....[0]....
.L_22:
        /*005c*/ 	.word	0x000000d0


	//   ....[1]....
        /*0060*/ 	.word	0x00000610


	//   ....[2]....
        /*0064*/ 	.word	0x00000830


	//   ....[3]....
        /*0068*/ 	.word	0x00000990


	//   ....[4]....
        /*006c*/ 	.word	0x00000a40


	//----- nvinfo : EIATTR_CBANK_PARAM_SIZE
	.align		4
.L_23:
        /*0070*/ 	.byte	0x03, 0x19
        /*0072*/ 	.short	0x001c


	//----- nvinfo : EIATTR_PARAM_CBANK
	.align		4
        /*0074*/ 	.byte	0x04, 0x0a
        /*0076*/ 	.short	(.L_25 - .L_24)
	.align		4
.L_24:
        /*0078*/ 	.word	index@(.nv.constant0._Z13cudaMatrixAddPfS_S_i)
        /*007c*/ 	.short	0x0380
        /*007e*/ 	.short	0x001c


	//----- nvinfo : EIATTR_SW_WAR
	.align		4
.L_25:
        /*0080*/ 	.byte	0x04, 0x36
        /*0082*/ 	.short	(.L_27 - .L_26)
.L_26:
        /*0084*/ 	.word	0x00000008
.L_27:


//--------------------- .nv.info._Z13cudaMatrixAddPfS_S_ii --------------------------
	.section	.nv.info._Z13cudaMatrixAddPfS_S_ii,"",@"SHT_CUDA_INFO"
	.sectionflags	@""
	.align	4


	//----- nvinfo : EIATTR_CUDA_API_VERSION
	.align		4
        /*0000*/ 	.byte	0x04, 0x37
        /*0002*/ 	.short	(.L_29 - .L_28)
.L_28:
        /*0004*/ 	.word	0x00000082


	//----- nvinfo : EIATTR_KPARAM_INFO
	.align		4
.L_29:
        /*0008*/ 	.byte	0x04, 0x17
        /*000a*/ 	.short	(.L_31 - .L_30)
.L_30:
        /*000c*/ 	.word	0x00000000
        /*0010*/ 	.short	0x0004
        /*0012*/ 	.short	0x001c
        /*0014*/ 	.byte	0x00, 0xf0, 0x11, 0x00


	//----- nvinfo : EIATTR_KPARAM_INFO
	.align		4
.L_31:
        /*0018*/ 	.byte	0x04, 0x17
        /*001a*/ 	.short	(.L_33 - .L_32)
.L_32:
        /*001c*/ 	.word	0x00000000
        /*0020*/ 	.short	0x0003
        /*0022*/ 	.short	0x0018
        /*0024*/ 	.byte	0x00, 0xf0, 0x11, 0x00


	//----- nvinfo : EIATTR_KPARAM_INFO
	.align		4
.L_33:
        /*0028*/ 	.byte	0x04, 0x17
        /*002a*/ 	.short	(.L_35 - .L_34)
.L_34:
        /*002c*/ 	.word	0x00000000
        /*0030*/ 	.short	0x0002
        /*0032*/ 	.short	0x0010
        /*0034*/ 	.byte	0x00, 0xf5, 0x21, 0x00


	//----- nvinfo : EIATTR_KPARAM_INFO
	.align		4
.L_35:
        /*0038*/ 	.byte	0x04, 0x17
        /*003a*/ 	.short	(.L_37 - .L_36)
.L_36:
        /*003c*/ 	.word	0x00000000
        /*0040*/ 	.short	0x0001
        /*0042*/ 	.short	0x0008
        /*0044*/ 	.byte	0x00, 0xf5, 0x21, 0x00


	//----- nvinfo : EIATTR_KPARAM_INFO
	.align		4
.L_37:
        /*0048*/ 	.byte	0x04, 0x17
        /*004a*/ 	.short	(.L_39 - .L_38)
.L_38:
        /*004c*/ 	.word	0x00000000
        /*0050*/ 	.short	0x0000
        /*0052*/ 	.short	0x0000
        /*0054*/ 	.byte	0x00, 0xf5, 0x21, 0x00


	//----- nvinfo : EIATTR_SPARSE_MMA_MASK
	.align		4
.L_39:
        /*0058*/ 	.byte	0x03, 0x50
        /*005a*/ 	.short	0x0000


	//----- nvinfo : EIATTR_MAXREG_COUNT
	.align		4
        /*005c*/ 	.byte	0x03, 0x1b
        /*005e*/ 	.short	0x00ff


	//----- nvinfo : EIATTR_MERCURY_ISA_VERSION
	.align		4
        /*0060*/ 	.byte	0x03, 0x5f
        /*0062*/ 	.short	0x0101


	//----- nvinfo : EIATTR_VRC_CTA_INIT_COUNT
	.align		4
        /*0064*/ 	.byte	0x02, 0x4a
	.zero		1
	.zero		1


	//----- nvinfo : EIATTR_EXIT_INSTR_OFFSETS
	.align		4
        /*0068*/ 	.byte	0x04, 0x1c
        /*006a*/ 	.short	(.L_41 - .L_40)


	//   ....[0]....
.L_40:
        /*006c*/ 	.word	0x000000c0


	//   ....[1]....
        /*0070*/ 	.word	0x00000190


	//----- nvinfo : EIATTR_CBANK_PARAM_SIZE
	.align		4
.L_41:
        /*0074*/ 	.byte	0x03, 0x19
        /*0076*/ 	.short	0x0020


	//----- nvinfo : EIATTR_PARAM_CBANK
	.align		4
        /*0078*/ 	.byte	0x04, 0x0a
        /*007a*/ 	.short	(.L_43 - .L_42)
	.align		4
.L_42:
        /*007c*/ 	.word	index@(.nv.constant0._Z13cudaMatrixAddPfS_S_ii)
        /*0080*/ 	.short	0x0380
        /*0082*/ 	.short	0x0020


	//----- nvinfo : EIATTR_SW_WAR
	.align		4
.L_43:
        /*0084*/ 	.byte	0x04, 0x36
        /*0086*/ 	.short	(.L_45 - .L_44)
.L_44:
        /*0088*/ 	.word	0x00000008
.L_45:


//--------------------- .nv.callgraph             --------------------------
	.section	.nv.callgraph,"",@"SHT_CUDA_CALLGRAPH"
	.align	4
	.sectionentsize	8
	.align		4
        /*0000*/ 	.word	0x00000000
	.align		4
        /*0004*/ 	.word	0xffffffff
	.align		4
        /*0008*/ 	.word	0x00000000
	.align		4
        /*000c*/ 	.word	0xfffffffe
	.align		4
        /*0010*/ 	.word	0x00000000
	.align		4
        /*0014*/ 	.word	0xfffffffd
	.align		4
        /*0018*/ 	.word	0x00000000
	.align		4
        /*001c*/ 	.word	0xfffffffc


//--------------------- .text._Z13cudaMatrixAddPfS_S_i --------------------------
	.section	.text._Z13cudaMatrixAddPfS_S_i,"ax",@progbits
	.align	128
        .global         _Z13cudaMatrixAddPfS_S_i
        .type           _Z13cudaMatrixAddPfS_S_i,@function
        .size           _Z13cudaMatrixAddPfS_S_i,(.L_x_6 - _Z13cudaMatrixAddPfS_S_i)
        .other          _Z13cudaMatrixAddPfS_S_i,@"STO_CUDA_ENTRY STV_DEFAULT"
_Z13cudaMatrixAddPfS_S_i:
.text._Z13cudaMatrixAddPfS_S_i:
[----:B------:R-:W-:Y:S01]  /*0000*/  LDC R1, c[0x0][0x37c] ;  /* 0x0000df00ff017b82 */ /* 0x000fe20000000800 */
[----:B------:R-:W0:Y:S07]  /*0010*/  S2R R3, SR_TID.X ;  /* 0x0000000000037919 */ /* 0x000e2e0000002100 */
[----:B------:R-:W1:Y:S01]  /*0020*/  S2UR UR4, SR_CTAID.Y ;  /* 0x00000000000479c3 */ /* 0x000e620000002600 */
[----:B------:R-:W2:Y:S07]  /*0030*/  S2R R7, SR_TID.Y ;  /* 0x0000000000077919 */ /* 0x000eae0000002200 */
[----:B------:R-:W0:Y:S08]  /*0040*/  S2UR UR6, SR_CTAID.X ;  /* 0x00000000000679c3 */ /* 0x000e300000002500 */
[----:B------:R-:W0:Y:S01]  /*0050*/  LDC R2, c[0x0][0x360] ;  /* 0x0000d800ff027b82 */ /* 0x000e220000000800 */
[----:B------:R-:W1:Y:S07]  /*0060*/  LDCU UR5, c[0x0][0x364] ;  /* 0x00006c80ff0577ac */ /* 0x000e6e0008000800 */
[----:B------:R-:W3:Y:S01]  /*0070*/  LDC R0, c[0x0][0x398] ;  /* 0x0000e600ff007b82 */ /* 0x000ee20000000800 */
[----:B-1----:R-:W-:Y:S01]  /*0080*/  UIMAD UR4, UR4, UR5, URZ ;  /* 0x00000005040472a4 */ /* 0x002fe2000f8e02ff */
[----:B0-----:R-:W-:-:S05]  /*0090*/  IMAD R2, R2, UR6, R3 ;  /* 0x0000000602027c24 */ /* 0x001fca000f8e0203 */
[----:B--2---:R-:W-:-:S04]  /*00a0*/  IADD3 R3, PT, PT, R7, UR4, RZ ;  /* 0x0000000407037c10 */ /* 0x004fc8000fffe0ff */
[----:B------:R-:W-:-:S04]  /*00b0*/  VIMNMX R5, PT, PT, R2, R3, !PT ;  /* 0x0000000302057248 */ /* 0x000fc80007fe0100 */
[----:B---3--:R-:W-:-:S13]  /*00c0*/  ISETP.GE.AND P0, PT, R5, R0, PT ;  /* 0x000000000500720c */ /* 0x008fda0003f06270 */
[----:B------:R-:W-:Y:S05]  /*00d0*/  @P0 EXIT ;  /* 0x000000000000094d */ /* 0x000fea0003800000 */
[----:B------:R-:W0:Y:S01]  /*00e0*/  LDC.64 R14, c[0x0][0x390] ;  /* 0x0000e400ff0e7b82 */ /* 0x000e220000000a00 */
[----:B------:R-:W1:Y:S01]  /*00f0*/  LDCU.64 UR8, c[0x0][0x358] ;  /* 0x00006b00ff0877ac */ /* 0x000e620008000a00 */
[----:B------:R-:W-:Y:S01]  /*0100*/  IMAD R2, R2, R0, RZ ;  /* 0x0000000002027224 */ /* 0x000fe200078e02ff */
[C---:B------:R-:W-:Y:S02]  /*0110*/  ISETP.GE.U32.AND P1, PT, R0.reuse, 0x8, PT ;  /* 0x000000080000780c */ /* 0x040fe40003f26070 */
[----:B------:R-:W-:Y:S02]  /*0120*/  LOP3.LUT R4, R0, 0x7, RZ, 0xc0, !PT ;  /* 0x0000000700047812 */ /* 0x000fe400078ec0ff */
[----:B------:R-:W-:Y:S02]  /*0130*/  IADD3 R5, PT, PT, R3, R2, RZ ;  /* 0x0000000203057210 */ /* 0x000fe40007ffe0ff */
[----:B------:R-:W-:Y:S02]  /*0140*/  ISETP.NE.AND P0, PT, R4, RZ, PT ;  /* 0x000000ff0400720c */ /* 0x000fe40003f05270 */
[----:B------:R-:W-:Y:S01]  /*0150*/  MOV R12, RZ ;  /* 0x000000ff000c7202 */ /* 0x000fe20000000f00 */
[----:B0-----:R-:W-:-:S04]  /*0160*/  IMAD.WIDE R14, R5, 0x4, R14 ;  /* 0x00000004050e7825 */ /* 0x001fc800078e020e */
[----:B------:R-:W-:Y:S01]  /*0170*/  HFMA2 R5, -RZ, RZ, 0, 0 ;  /* 0x00000000ff057431 */ /* 0x000fe200000001ff */
[----:B-1----:R0:W-:Y:S01]  /*0180*/  STG.E desc[UR8][R14.64], RZ ;  /* 0x000000ff0e007986 */ /* 0x0021e2000c101908 */
[----:B------:R-:W-:Y:S05]  /*0190*/  @!P1 BRA `(.L_x_0) ;  /* 0x00000004001c9947 */ /* 0x000fea0003800000 */
[----:B------:R-:W1:Y:S01]  /*01a0*/  LDCU.64 UR6, c[0x0][0x380] ;  /* 0x00007000ff0677ac */ /* 0x000e620008000a00 */
[C---:B------:R-:W-:Y:S01]  /*01b0*/  LOP3.LUT R5, R0.reuse, 0x7ffffff8, RZ, 0xc0, !PT ;  /* 0x7ffffff800057812 */ /* 0x040fe200078ec0ff */
[C---:B------:R-:W-:Y:S01]  /*01c0*/  IMAD R9, R0.reuse, 0x3, R3 ;  /* 0x0000000300097824 */ /* 0x040fe200078e0203 */
[C---:B------:R-:W-:Y:S01]  /*01d0*/  IADD3 R8, PT, PT, R0.reuse, UR4, R7 ;  /* 0x0000000400087c10 */ /* 0x040fe2000fffe007 */
[C-C-:B------:R-:W-:Y:S01]  /*01e0*/  IMAD R13, R0.reuse, 0x5, R3.reuse ;  /* 0x00000005000d7824 */ /* 0x140fe200078e0203 */
[CC--:B------:R-:W-:Y:S01]  /*01f0*/  LEA R7, R0.reuse, R3.reuse, 0x1 ;  /* 0x0000000300077211 */ /* 0x0c0fe200078e08ff */
[C-C-:B------:R-:W-:Y:S01]  /*0200*/  IMAD R25, R0.reuse, 0x6, R3.reuse ;  /* 0x0000000600197824 */ /* 0x140fe200078e0203 */
[C---:B------:R-:W-:Y:S01]  /*0210*/  LEA R11, R0.reuse, R3, 0x2 ;  /* 0x00000003000b7211 */ /* 0x040fe200078e10ff */
[----:B------:R-:W-:Y:S01]  /*0220*/  IMAD R27, R0, 0x7, R3 ;  /* 0x00000007001b7824 */ /* 0x000fe200078e0203 */
[----:B------:R-:W-:Y:S02]  /*0230*/  MOV R12, RZ ;  /* 0x000000ff000c7202 */ /* 0x000fe40000000f00 */
[----:B------:R-:W-:-:S02]  /*0240*/  MOV R10, R2 ;  /* 0x00000002000a7202 */ /* 0x000fc40000000f00 */
[----:B------:R-:W-:Y:S02]  /*0250*/  MOV R29, R3 ;  /* 0x00000003001d7202 */ /* 0x000fe40000000f00 */
[----:B------:R-:W-:Y:S01]  /*0260*/  IADD3 R6, PT, PT, -R5, RZ, RZ ;  /* 0x000000ff05067210 */ /* 0x000fe20007ffe1ff */
[----:B-1----:R-:W-:-:S04]  /*0270*/  UIADD3 UR5, UP0, UPT, UR6, 0x10, URZ ;  /* 0x0000001006057890 */ /* 0x002fc8000ff1e0ff */
[----:B------:R-:W-:-:S12]  /*0280*/  UIADD3.X UR6, UPT, UPT, URZ, UR7, URZ, UP0, !UPT ;  /* 0x00000007ff067290 */ /* 0x000fd800087fe4ff */
.L_x_1:
[----:B------:R-:W1:Y:S01]  /*0290*/  LDC.64 R16, c[0x0][0x388] ;  /* 0x0000e200ff107b82 */ /* 0x000e620000000a00 */
[----:B------:R-:W-:Y:S02]  /*02a0*/  MOV R20, UR5 ;  /* 0x0000000500147c02 */ /* 0x000fe40008000f00 */
[----:B------:R-:W-:-:S03]  /*02b0*/  MOV R21, UR6 ;  /* 0x0000000600157c02 */ /* 0x000fc60008000f00 */
[----:B------:R-:W-:-:S05]  /*02c0*/  IMAD.WIDE R20, R10, 0x4, R20 ;  /* 0x000000040a147825 */ /* 0x000fca00078e0214 */
[----:B--2---:R-:W2:Y:S01]  /*02d0*/  LDG.E R23, desc[UR8][R20.64+-0x10] ;  /* 0xfffff00814177981 */ /* 0x004ea2000c1e1900 */
[----:B-1----:R-:W-:-:S06]  /*02e0*/  IMAD.WIDE.U32 R18, R29, 0x4, R16 ;  /* 0x000000041d127825 */ /* 0x002fcc00078e0010 */
[----:B------:R-:W2:Y:S02]  /*02f0*/  LDG.E R18, desc[UR8][R18.64] ;  /* 0x0000000812127981 */ /* 0x000ea4000c1e1900 */
[----:B--2---:R-:W-:Y:S01]  /*0300*/  FFMA R12, R23, R18, R12 ;  /* 0x00000012170c7223 */ /* 0x004fe2000000000c */
[----:B------:R-:W-:-:S04]  /*0310*/  IMAD.WIDE.U32 R18, R8, 0x4, R16 ;  /* 0x0000000408127825 */ /* 0x000fc800078e0010 */
[----:B------:R1:W-:Y:S04]  /*0320*/  STG.E desc[UR8][R14.64], R12 ;  /* 0x0000000c0e007986 */ /* 0x0003e8000c101908 */
[----:B------:R-:W2:Y:S04]  /*0330*/  LDG.E R22, desc[UR8][R18.64] ;  /* 0x0000000812167981 */ /* 0x000ea8000c1e1900 */
[----:B------:R-:W2:Y:S02]  /*0340*/  LDG.E R23, desc[UR8][R20.64+-0xc] ;  /* 0xfffff40814177981 */ /* 0x000ea4000c1e1900 */
[----:B--2---:R-:W-:Y:S01]  /*0350*/  FFMA R24, R23, R22, R12 ;  /* 0x0000001617187223 */ /* 0x004fe2000000000c */
[----:B------:R-:W-:-:S04]  /*0360*/  IMAD.WIDE.U32 R22, R7, 0x4, R16 ;  /* 0x0000000407167825 */ /* 0x000fc800078e0010 */
[----:B------:R2:W-:Y:S04]  /*0370*/  STG.E desc[UR8][R14.64], R24 ;  /* 0x000000180e007986 */ /* 0x0005e8000c101908 */
[----:B------:R-:W3:Y:S04]  /*0380*/  LDG.E R23, desc[UR8][R22.64] ;  /* 0x0000000816177981 */ /* 0x000ee8000c1e1900 */
[----:B------:R-:W3:Y:S02]  /*0390*/  LDG.E R26, desc[UR8][R20.64+-0x8] ;  /* 0xfffff808141a7981 */ /* 0x000ee4000c1e1900 */
[----:B---3--:R-:W-:Y:S01]  /*03a0*/  FFMA R26, R26, R23, R24 ;  /* 0x000000171a1a7223 */ /* 0x008fe20000000018 */
[----:B------:R-:W-:-:S04]  /*03b0*/  IMAD.WIDE.U32 R22, R9, 0x4, R16 ;  /* 0x0000000409167825 */ /* 0x000fc800078e0010 */
[----:B------:R3:W-:Y:S04]  /*03c0*/  STG.E desc[UR8][R14.64], R26 ;  /* 0x0000001a0e007986 */ /* 0x0007e8000c101908 */
[----:B-1----:R-:W4:Y:S04]  /*03d0*/  LDG.E R12, desc[UR8][R22.64] ;  /* 0x00000008160c7981 */ /* 0x002f28000c1e1900 */
[----:B------:R-:W4:Y:S02]  /*03e0*/  LDG.E R19, desc[UR8][R20.64+-0x4] ;  /* 0xfffffc0814137981 */ /* 0x000f24000c1e1900 */
[----:B----4-:R-:W-:Y:S01]  /*03f0*/  FFMA R12, R19, R12, R26 ;  /* 0x0000000c130c7223 */ /* 0x010fe2000000001a */
[----:B------:R-:W-:-:S04]  /*0400*/  IMAD.WIDE.U32 R18, R11, 0x4, R16 ;  /* 0x000000040b127825 */ /* 0x000fc800078e0010 */
[----:B------:R1:W-:Y:S04]  /*0410*/  STG.E desc[UR8][R14.64], R12 ;  /* 0x0000000c0e007986 */ /* 0x0003e8000c101908 */
[----:B------:R-:W4:Y:S04]  /*0420*/  LDG.E R19, desc[UR8][R18.64] ;  /* 0x0000000812137981 */ /* 0x000f28000c1e1900 */
[----:B--2---:R-:W4:Y:S02]  /*0430*/  LDG.E R24, desc[UR8][R20.64] ;  /* 0x0000000814187981 */ /* 0x004f24000c1e1900 */
[----:B----4-:R-:W-:Y:S01]  /*0440*/  FFMA R24, R24, R19, R12 ;  /* 0x0000001318187223 */ /* 0x010fe2000000000c */
[----:B------:R-:W-:-:S04]  /*0450*/  IMAD.WIDE.U32 R18, R13, 0x4, R16 ;  /* 0x000000040d127825 */ /* 0x000fc800078e0010 */
[----:B------:R2:W-:Y:S04]  /*0460*/  STG.E desc[UR8][R14.64], R24 ;  /* 0x000000180e007986 */ /* 0x0005e8000c101908 */
[----:B---3--:R-:W3:Y:S04]  /*0470*/  LDG.E R26, desc[UR8][R18.64] ;  /* 0x00000008121a7981 */ /* 0x008ee8000c1e1900 */
[----:B------:R-:W3:Y:S02]  /*0480*/  LDG.E R23, desc[UR8][R20.64+0x4] ;  /* 0x0000040814177981 */ /* 0x000ee4000c1e1900 */
[----:B---3--:R-:W-:Y:S01]  /*0490*/  FFMA R26, R23, R26, R24 ;  /* 0x0000001a171a7223 */ /* 0x008fe20000000018 */
[----:B------:R-:W-:-:S04]  /*04a0*/  IMAD.WIDE.U32 R22, R25, 0x4, R16 ;  /* 0x0000000419167825 */ /* 0x000fc800078e0010 */
[----:B------:R2:W-:Y:S04]  /*04b0*/  STG.E desc[UR8][R14.64], R26 ;  /* 0x0000001a0e007986 */ /* 0x0005e8000c101908 */
[----:B------:R-:W3:Y:S04]  /*04c0*/  LDG.E R23, desc[UR8][R22.64] ;  /* 0x0000000816177981 */ /* 0x000ee8000c1e1900 */
[----:B-1----:R-:W3:Y:S01]  /*04d0*/  LDG.E R12, desc[UR8][R20.64+0x8] ;  /* 0x00000808140c7981 */ /* 0x002ee2000c1e1900 */
[----:B------:R-:W-:Y:S01]  /*04e0*/  IMAD.WIDE.U32 R16, R27, 0x4, R16 ;  /* 0x000000041b107825 */ /* 0x000fe200078e0010 */
[----:B------:R-:W-:-:S03]  /*04f0*/  IADD3 R6, PT, PT, R6, 0x8, RZ ;  /* 0x0000000806067810 */ /* 0x000fc60007ffe0ff */
[----:B---3--:R-:W-:-:S05]  /*0500*/  FFMA R28, R12, R23, R26 ;  /* 0x000000170c1c7223 */ /* 0x008fca000000001a */
[----:B------:R2:W-:Y:S04]  /*0510*/  STG.E desc[UR8][R14.64], R28 ;  /* 0x0000001c0e007986 */ /* 0x0005e8000c101908 */
[----:B------:R-:W3:Y:S04]  /*0520*/  LDG.E R12, desc[UR8][R20.64+0xc] ;  /* 0x00000c08140c7981 */ /* 0x000ee8000c1e1900 */
[----:B------:R-:W3:Y:S01]  /*0530*/  LDG.E R17, desc[UR8][R16.64] ;  /* 0x0000000810117981 */ /* 0x000ee2000c1e1900 */
[----:B------:R-:W-:Y:S02]  /*0540*/  ISETP.NE.AND P1, PT, R6, RZ, PT ;  /* 0x000000ff0600720c */ /* 0x000fe40003f25270 */
[----:B------:R-:W-:-:S02]  /*0550*/  LEA R8, R0, R8, 0x3 ;  /* 0x0000000800087211 */ /* 0x000fc400078e18ff */
[C---:B------:R-:W-:Y:S02]  /*0560*/  LEA R7, R0.reuse, R7, 0x3 ;  /* 0x0000000700077211 */ /* 0x040fe400078e18ff */
[C---:B------:R-:W-:Y:S02]  /*0570*/  LEA R9, R0.reuse, R9, 0x3 ;  /* 0x0000000900097211 */ /* 0x040fe400078e18ff */
[C---:B------:R-:W-:Y:S02]  /*0580*/  LEA R11, R0.reuse, R11, 0x3 ;  /* 0x0000000b000b7211 */ /* 0x040fe400078e18ff */
[C---:B------:R-:W-:Y:S02]  /*0590*/  LEA R13, R0.reuse, R13, 0x3 ;  /* 0x0000000d000d7211 */ /* 0x040fe400078e18ff */
[C---:B------:R-:W-:Y:S02]  /*05a0*/  LEA R25, R0.reuse, R25, 0x3 ;  /* 0x0000001900197211 */ /* 0x040fe400078e18ff */
[----:B------:R-:W-:-:S02]  /*05b0*/  LEA R27, R0, R27, 0x3 ;  /* 0x0000001b001b7211 */ /* 0x000fc400078e18ff */
[----:B------:R-:W-:Y:S02]  /*05c0*/  LEA R29, R0, R29, 0x3 ;  /* 0x0000001d001d7211 */ /* 0x000fe400078e18ff */
[----:B------:R-:W-:Y:S01]  /*05d0*/  IADD3 R10, PT, PT, R10, 0x8, RZ ;  /* 0x000000080a0a7810 */ /* 0x000fe20007ffe0ff */
[----:B---3--:R-:W-:-:S05]  /*05e0*/  FFMA R12, R12, R17, R28 ;  /* 0x000000110c0c7223 */ /* 0x008fca000000001c */
[----:B------:R2:W-:Y:S01]  /*05f0*/  STG.E desc[UR8][R14.64], R12 ;  /* 0x0000000c0e007986 */ /* 0x0005e2000c101908 */
[----:B------:R-:W-:Y:S05]  /*0600*/  @P1 BRA `(.L_x_1) ;  /* 0xfffffffc00201947 */ /* 0x000fea000383ffff */
.L_x_0:
[----:B------:R-:W-:Y:S05]  /*0610*/  @!P0 EXIT ;  /* 0x000000000000894d */ /* 0x000fea0003800000 */
[----:B------:R-:W-:Y:S02]  /*0620*/  ISETP.GE.U32.AND P0, PT, R4, 0x4, PT ;  /* 0x000000040400780c */ /* 0x000fe40003f06070 */
[----:B------:R-:W-:-:S04]  /*0630*/  LOP3.LUT R18, R0, 0x3, RZ, 0xc0, !PT ;  /* 0x0000000300127812 */ /* 0x000fc800078ec0ff */
[----:B------:R-:W-:-:S07]  /*0640*/  ISETP.NE.AND P1, PT, R18, RZ, PT ;  /* 0x000000ff1200720c */ /* 0x000fce0003f25270 */
[----:B------:R-:W-:Y:S06]  /*0650*/  @!P0 BRA `(.L_x_2) ;  /* 0x0000000000748947 */ /* 0x000fec0003800000 */
[----:B------:R-:W1:Y:S01]  /*0660*/  LDC.64 R6, c[0x0][0x388] ;  /* 0x0000e200ff067b82 */ /* 0x000e620000000a00 */
[----:B------:R-:W-:Y:S01]  /*0670*/  IADD3 R13, PT, PT, R2, R5, RZ ;  /* 0x00000005020d7210 */ /* 0x000fe20007ffe0ff */
[----:B------:R-:W-:-:S06]  /*0680*/  IMAD R17, R5, R0, R3 ;  /* 0x0000000005117224 */ /* 0x000fcc00078e0203 */
[----:B------:R-:W3:Y:S01]  /*0690*/  LDC.64 R8, c[0x0][0x380] ;  /* 0x0000e000ff087b82 */ /* 0x000ee20000000a00 */
[----:B-1----:R-:W-:-:S06]  /*06a0*/  IMAD.WIDE.U32 R10, R17, 0x4, R6 ;  /* 0x00000004110a7825 */ /* 0x002fcc00078e0006 */
[----:B------:R-:W4:Y:S01]  /*06b0*/  LDG.E R10, desc[UR8][R10.64] ;  /* 0x000000080a0a7981 */ /* 0x000f22000c1e1900 */
[----:B---3--:R-:W-:-:S05]  /*06c0*/  IMAD.WIDE R8, R13, 0x4, R8 ;  /* 0x000000040d087825 */ /* 0x008fca00078e0208 */
[----:B------:R-:W4:Y:S01]  /*06d0*/  LDG.E R13, desc[UR8][R8.64] ;  /* 0x00000008080d7981 */ /* 0x000f22000c1e1900 */
[----:B------:R-:W-:Y:S01]  /*06e0*/  IADD3 R17, PT, PT, R17, R0, RZ ;  /* 0x0000000011117210 */ /* 0x000fe20007ffe0ff */
[----:B----4-:R-:W-:-:S04]  /*06f0*/  FFMA R19, R13, R10, R12 ;  /* 0x0000000a0d137223 */ /* 0x010fc8000000000c */
[C---:B--2---:R-:W-:Y:S01]  /*0700*/  IMAD.WIDE.U32 R12, R17.reuse, 0x4, R6 ;  /* 0x00000004110c7825 */ /* 0x044fe200078e0006 */
[----:B------:R1:W-:Y:S05]  /*0710*/  STG.E desc[UR8][R14.64], R19 ;  /* 0x000000130e007986 */ /* 0x0003ea000c101908 */
[----:B------:R-:W2:Y:S04]  /*0720*/  LDG.E R12, desc[UR8][R12.64] ;  /* 0x000000080c0c7981 */ /* 0x000ea8000c1e1900 */
[----:B------:R-:W2:Y:S01]  /*0730*/  LDG.E R4, desc[UR8][R8.64+0x4] ;  /* 0x0000040808047981 */ /* 0x000ea2000c1e1900 */
[----:B------:R-:W-:-:S05]  /*0740*/  IADD3 R23, PT, PT, R17, R0, RZ ;  /* 0x0000000011177210 */ /* 0x000fca0007ffe0ff */
[----:B------:R-:W-:-:S04]  /*0750*/  IMAD.WIDE.U32 R16, R23, 0x4, R6 ;  /* 0x0000000417107825 */ /* 0x000fc800078e0006 */
[----:B--2---:R-:W-:-:S05]  /*0760*/  FFMA R21, R4, R12, R19 ;  /* 0x0000000c04157223 */ /* 0x004fca0000000013 */
[----:B------:R1:W-:Y:S04]  /*0770*/  STG.E desc[UR8][R14.64], R21 ;  /* 0x000000150e007986 */ /* 0x0003e8000c101908 */
        /* <DEDUP_REMOVED lines=8> */
[----:B------:R-:W-:Y:S01]  /*0800*/  IADD3 R5, PT, PT, R5, 0x4, RZ ;  /* 0x0000000405057810 */ /* 0x000fe20007ffe0ff */
[----:B--2---:R-:W-:-:S05]  /*0810*/  FFMA R12, R12, R6, R11 ;  /* 0x000000060c0c7223 */ /* 0x004fca000000000b */
[----:B------:R1:W-:Y:S02]  /*0820*/  STG.E desc[UR8][R14.64], R12 ;  /* 0x0000000c0e007986 */ /* 0x0003e4000c101908 */
.L_x_2:
[----:B------:R-:W-:Y:S05]  /*0830*/  @!P1 EXIT ;  /* 0x000000000000994d */ /* 0x000fea0003800000 */
[----:B------:R-:W-:Y:S02]  /*0840*/  ISETP.NE.AND P0, PT, R18, 0x1, PT ;  /* 0x000000011200780c */ /* 0x000fe40003f05270 */
[----:B------:R-:W-:-:S04]  /*0850*/  LOP3.LUT R4, R0, 0x1, RZ, 0xc0, !PT ;  /* 0x0000000100047812 */ /* 0x000fc800078ec0ff */
[----:B------:R-:W-:-:S07]  /*0860*/  ISETP.NE.U32.AND P1, PT, R4, 0x1, PT ;  /* 0x000000010400780c */ /* 0x000fce0003f25070 */
        /* <DEDUP_REMOVED lines=9> */
[----:B------:R-:W-:-:S05]  /*0900*/  IADD3 R17, PT, PT, R17, R0, RZ ;  /* 0x0000000011117210 */ /* 0x000fca0007ffe0ff */
[----:B------:R-:W-:-:S04]  /*0910*/  IMAD.WIDE.U32 R6, R17, 0x4, R6 ;  /* 0x0000000411067825 */ /* 0x000fc800078e0006 */
[----:B----4-:R-:W-:-:S05]  /*0920*/  FFMA R13, R13, R10, R12 ;  /* 0x0000000a0d0d7223 */ /* 0x010fca000000000c */
[----:B------:R3:W-:Y:S04]  /*0930*/  STG.E desc[UR8][R14.64], R13 ;  /* 0x0000000d0e007986 */ /* 0x0007e8000c101908 */
[----:B--2---:R-:W2:Y:S04]  /*0940*/  LDG.E R12, desc[UR8][R8.64+0x4] ;  /* 0x00000408080c7981 */ /* 0x004ea8000c1e1900 */
[----:B------:R-:W2:Y:S01]  /*0950*/  LDG.E R6, desc[UR8][R6.64] ;  /* 0x0000000806067981 */ /* 0x000ea2000c1e1900 */
[----:B------:R-:W-:Y:S01]  /*0960*/  IADD3 R5, PT, PT, R5, 0x2, RZ ;  /* 0x0000000205057810 */ /* 0x000fe20007ffe0ff */
[----:B--2---:R-:W-:-:S05]  /*0970*/  FFMA R12, R12, R6, R13 ;  /* 0x000000060c0c7223 */ /* 0x004fca000000000d */
[----:B------:R3:W-:Y:S02]  /*0980*/  STG.E desc[UR8][R14.64], R12 ;  /* 0x0000000c0e007986 */ /* 0x0007e4000c101908 */
.L_x_3:
[----:B------:R-:W-:Y:S05]  /*0990*/  @P1 EXIT ;  /* 0x000000000000194d */ /* 0x000fea0003800000 */
[----:B------:R-:W4:Y:S01]  /*09a0*/  LDC.64 R6, c[0x0][0x380] ;  /* 0x0000e000ff067b82 */ /* 0x000f220000000a00 */
[----:B-1----:R-:W-:Y:S01]  /*09b0*/  IADD3 R11, PT, PT, R2, R5, RZ ;  /* 0x00000005020b7210 */ /* 0x002fe20007ffe0ff */
[----:B------:R-:W-:-:S06]  /*09c0*/  IMAD R5, R5, R0, R3 ;  /* 0x0000000005057224 */ /* 0x000fcc00078e0203 */
[----:B------:R-:W1:Y:S01]  /*09d0*/  LDC.64 R8, c[0x0][0x388] ;  /* 0x0000e200ff087b82 */ /* 0x000e620000000a00 */
[----:B----4-:R-:W-:-:S06]  /*09e0*/  IMAD.WIDE R2, R11, 0x4, R6 ;  /* 0x000000040b027825 */ /* 0x010fcc00078e0206 */
[----:B------:R-:W4:Y:S01]  /*09f0*/  LDG.E R3, desc[UR8][R2.64] ;  /* 0x0000000802037981 */ /* 0x000f22000c1e1900 */
[----:B-1----:R-:W-:-:S06]  /*0a00*/  IMAD.WIDE.U32 R4, R5, 0x4, R8 ;  /* 0x0000000405047825 */ /* 0x002fcc00078e0008 */
[----:B------:R-:W4:Y:S02]  /*0a10*/  LDG.E R4, desc[UR8][R4.64] ;  /* 0x0000000804047981 */ /* 0x000f24000c1e1900 */
[----:B----4-:R-:W-:-:S05]  /*0a20*/  FFMA R7, R3, R4, R12 ;  /* 0x0000000403077223 */ /* 0x010fca000000000c */
[----:B------:R-:W-:Y:S01]  /*0a30*/  STG.E desc[UR8][R14.64], R7 ;  /* 0x000000070e007986 */ /* 0x000fe2000c101908 */
[----:B------:R-:W-:Y:S05]  /*0a40*/  EXIT ;  /* 0x000000000000794d */ /* 0x000fea0003800000 */
.L_x_4:
[----:B------:R-:W-:-:S00]  /*0a50*/  BRA `(.L_x_4) ;  /* 0xfffffffc00fc7947 */ /* 0x000fc0000383ffff */
[----:B------:R-:W-:-:S00]  /*0a60*/  NOP ;  /* 0x0000000000007918 */ /* 0x000fc00000000000 */
        /* <DEDUP_REMOVED lines=9> */
.L_x_6:


//--------------------- .text._Z13cudaMatrixAddPfS_S_ii --------------------------
	.section	.text._Z13cudaMatrixAddPfS_S_ii,"ax",@progbits
	.align	128
        .global         _Z13cudaMatrixAddPfS_S_ii
        .type           _Z13cudaMatrixAddPfS_S_ii,@function
        .size           _Z13cudaMatrixAddPfS_S_ii,(.L_x_7 - _Z13cudaMatrixAddPfS_S_ii)
        .other          _Z13cudaMatrixAddPfS_S_ii,@"STO_CUDA_ENTRY STV_DEFAULT"
_Z13cudaMatrixAddPfS_S_ii:
.text._Z13cudaMatrixAddPfS_S_ii:
[----:B------:R-:W-:Y:S01]  /*0000*/  LDC R1, c[0x0][0x37c] ;  /* 0x0000df00ff017b82 */ /* 0x000fe20000000800 */
[----:B------:R-:W0:Y:S07]  /*0010*/  S2R R2, SR_TID.Y ;  /* 0x0000000000027919 */ /* 0x000e2e0000002200 */
[----:B------:R-:W1:Y:S01]  /*0020*/  LDC R0, c[0x0][0x360] ;  /* 0x0000d800ff007b82 */ /* 0x000e620000000800 */
[----:B------:R-:W2:Y:S01]  /*0030*/  LDCU.64 UR6, c[0x0][0x398] ;  /* 0x00007300ff0677ac */ /* 0x000ea20008000a00 */
[----:B------:R-:W1:Y:S06]  /*0040*/  S2R R3, SR_TID.X ;  /* 0x0000000000037919 */ /* 0x000e6c0000002100 */
[----:B------:R-:W0:Y:S08]  /*0050*/  S2UR UR5, SR_CTAID.Y ;  /* 0x00000000000579c3 */ /* 0x000e300000002600 */
[----:B------:R-:W0:Y:S08]  /*0060*/  LDC R7, c[0x0][0x364] ;  /* 0x0000d900ff077b82 */ /* 0x000e300000000800 */
[----:B------:R-:W1:Y:S01]  /*0070*/  S2UR UR4, SR_CTAID.X ;  /* 0x00000000000479c3 */ /* 0x000e620000002500 */
[----:B0-----:R-:W-:-:S05]  /*0080*/  IMAD R7, R7, UR5, R2 ;  /* 0x0000000507077c24 */ /* 0x001fca000f8e0202 */
[----:B--2---:R-:W-:Y:S01]  /*0090*/  ISETP.GE.AND P0, PT, R7, UR7, PT ;  /* 0x0000000707007c0c */ /* 0x004fe2000bf06270 */
[----:B-1----:R-:W-:-:S05]  /*00a0*/  IMAD R0, R0, UR4, R3 ;  /* 0x0000000400007c24 */ /* 0x002fca000f8e0203 */
[----:B------:R-:W-:-:S13]  /*00b0*/  ISETP.GE.OR P0, PT, R0, UR6, P0 ;  /* 0x0000000600007c0c */ /* 0x000fda0008706670 */
[----:B------:R-:W-:Y:S05]  /*00c0*/  @P0 EXIT ;  /* 0x000000000000094d */ /* 0x000fea0003800000 */
[----:B------:R-:W0:Y:S01]  /*00d0*/  LDC.64 R2, c[0x0][0x380] ;  /* 0x0000e000ff027b82 */ /* 0x000e220000000a00 */
[----:B------:R-:W1:Y:S01]  /*00e0*/  LDCU.64 UR4, c[0x0][0x358] ;  /* 0x00006b00ff0477ac */ /* 0x000e620008000a00 */
[----:B------:R-:W-:-:S06]  /*00f0*/  IMAD R9, R0, UR7, R7 ;  /* 0x0000000700097c24 */ /* 0x000fcc000f8e0207 */
[----:B------:R-:W2:Y:S08]  /*0100*/  LDC.64 R4, c[0x0][0x388] ;  /* 0x0000e200ff047b82 */ /* 0x000eb00000000a00 */
[----:B------:R-:W3:Y:S01]  /*0110*/  LDC.64 R6, c[0x0][0x390] ;  /* 0x0000e400ff067b82 */ /* 0x000ee20000000a00 */
[----:B0-----:R-:W-:-:S06]  /*0120*/  IMAD.WIDE R2, R9, 0x4, R2 ;  /* 0x0000000409027825 */ /* 0x001fcc00078e0202 */
[----:B-1----:R-:W4:Y:S01]  /*0130*/  LDG.E R2, desc[UR4][R2.64] ;  /* 0x0000000402027981 */ /* 0x002f22000c1e1900 */
[----:B--2---:R-:W-:-:S06]  /*0140*/  IMAD.WIDE R4, R9, 0x4, R4 ;  /* 0x0000000409047825 */ /* 0x004fcc00078e0204 */
[----:B------:R-:W4:Y:S01]  /*0150*/  LDG.E R5, desc[UR4][R4.64] ;  /* 0x0000000404057981 */ /* 0x000f22000c1e1900 */
[----:B---3--:R-:W-:-:S04]  /*0160*/  IMAD.WIDE R6, R9, 0x4, R6 ;  /* 0x0000000409067825 */ /* 0x008fc800078e0206 */
[----:B----4-:R-:W-:-:S05]  /*0170*/  FADD R9, R2, R5 ;  /* 0x0000000502097221 */ /* 0x010fca0000000000 */
[----:B------:R-:W-:Y:S01]  /*0180*/  STG.E desc[UR4][R6.64], R9 ;  /* 0x0000000906007986 */ /* 0x000fe2000c101904 */
[----:B------:R-:W-:Y:S05]  /*0190*/  EXIT ;  /* 0x000000000000794d */ /* 0x000fea0003800000 */
.L_x_5:
        /* <DEDUP_REMOVED lines=14> */
.L_x_7:


//--------------------- .nv.shared.reserved.0     --------------------------
	.section	.nv.shared.reserved.0,"aw",@nobits
	.weak		__nv_reservedSMEM_offset_0_alias
	.size		__nv_reservedSMEM_offset_0_alias, 0, 64
	.other		__nv_reservedSMEM_offset_0_alias,@"STO_CUDA_RESERVED_SHARED STV_DEFAULT"
__nv_reservedSMEM_offset_0_alias:
	.zero		0
	.zero		64


//--------------------- .nv.constant0._Z13cudaMatrixAddPfS_S_i --------------------------
	.section	.nv.constant0._Z13cudaMatrixAddPfS_S_i,"a",@progbits
	.sectionflags	@""
	.align	4
.nv.constant0._Z13cudaMatrixAddPfS_S_i:
	.zero		924


//--------------------- .nv.constant0._Z13cudaMatrixAddPfS_S_ii --------------------------
	.section	.nv.constant0._Z13cudaMatrixAddPfS_S_ii,"a",@progbits
	.sectionflags	@""
	.align	4
.nv.constant0._Z13cudaMatrixAddPfS_S_ii:
	.zero		928


//--------------------- SYMBOLS --------------------------

	.type		.nv.reservedSmem.offset0,@object
	.size		.nv.reservedSmem.offset0,0x4
